//
// Generated by NVIDIA NVVM Compiler
//
// Compiler Build ID: CL-36424714
// Cuda compilation tools, release 13.0, V13.0.88
// Based on NVVM 20.0.0
//

.version 9.0
.target sm_100
.address_size 64

	// .globl	_Z10vector_addPiS_i

.visible .entry _Z10vector_addPiS_i(
	.param .u64 .ptr .align 1 _Z10vector_addPiS_i_param_0,
	.param .u64 .ptr .align 1 _Z10vector_addPiS_i_param_1,
	.param .u32 _Z10vector_addPiS_i_param_2
)
{
	.reg .pred 	%p<2>;
	.reg .b32 	%r<10>;
	.reg .b64 	%rd<8>;

	ld.param.u64 	%rd1, [_Z10vector_addPiS_i_param_0];
	ld.param.u64 	%rd2, [_Z10vector_addPiS_i_param_1];
	ld.param.u32 	%r2, [_Z10vector_addPiS_i_param_2];
	mov.u32 	%r3, %ctaid.x;
	mov.u32 	%r4, %ntid.x;
	mov.u32 	%r5, %tid.x;
	mad.lo.s32 	%r1, %r3, %r4, %r5;
	setp.ge.s32 	%p1, %r1, %r2;
	@%p1 bra 	$L__BB0_2;
	cvta.to.global.u64 	%rd3, %rd1;
	cvta.to.global.u64 	%rd4, %rd2;
	mul.wide.s32 	%rd5, %r1, 4;
	add.s64 	%rd6, %rd3, %rd5;
	ld.global.u32 	%r6, [%rd6];
	add.s64 	%rd7, %rd4, %rd5;
	ld.global.u32 	%r7, [%rd7];
	add.s32 	%r8, %r6, %r7;
	add.s32 	%r9, %r8, 5;
	st.global.u32 	[%rd6], %r9;
$L__BB0_2:
	ret;

}


// ===== COMPILED SASS (sm_100) =====

	.target	sm_100

	.elftype	@"ET_EXEC"


//--------------------- .note.nv.tkinfo           --------------------------
	.section	.note.nv.tkinfo,"",@"SHT_NOTE"
	.sectionflags	@"SHF_NOTE_NV_TKINFO"
	.tkinfo
        /*0018*/ 	.word	0x00000002
        /*0030*/ 	.string	""
        /*0030*/ 	.string	"ptxas"
        /*0030*/ 	.string	"Cuda compilation tools, release 13.0, V13.0.88"
        /*0030*/ 	.string	"Build cuda_13.0.r13.0/compiler.36424714_0"
        /*0030*/ 	.string	"-arch sm_100 -m 64 "



//--------------------- .note.nv.cuinfo           --------------------------
	.section	.note.nv.cuinfo,"",@"SHT_NOTE"
	.sectionflags	@"SHF_NOTE_NV_CUINFO"
        /*0018*/ 	.short	0x0002
        /*001a*/ 	.short	0x0064
        /*001c*/ 	.short	0x0082
	.zero		2


//--------------------- .nv.info                  --------------------------
	.section	.nv.info,"",@"SHT_CUDA_INFO"
	.align	4


	//----- nvinfo : EIATTR_REGCOUNT
	.align		4
        /*0000*/ 	.byte	0x04, 0x2f
        /*0002*/ 	.short	(.L_1 - .L_0)
	.align		4
.L_0:
        /*0004*/ 	.word	index@(_Z10vector_addPiS_i)
        /*0008*/ 	.word	0x0000000a


	//----- nvinfo : EIATTR_FRAME_SIZE
	.align		4
.L_1:
        /*000c*/ 	.byte	0x04, 0x11
        /*000e*/ 	.short	(.L_3 - .L_2)
	.align		4
.L_2:
        /*0010*/ 	.word	index@(_Z10vector_addPiS_i)
        /*0014*/ 	.word	0x00000000


	//----- nvinfo : EIATTR_MIN_STACK_SIZE
	.align		4
.L_3:
        /*0018*/ 	.byte	0x04, 0x12
        /*001a*/ 	.short	(.L_5 - .L_4)
	.align		4
.L_4:
        /*001c*/ 	.word	index@(_Z10vector_addPiS_i)
        /*0020*/ 	.word	0x00000000
.L_5:


//--------------------- .nv.compat                --------------------------
	.section	.nv.compat,"",@"SHT_CUDA_COMPAT_INFO"
	.align	4
        /*0000*/ 	.byte	0x02, 0x09, 0x00, 0x00, 0x02, 0x02, 0x01, 0x00, 0x02, 0x05, 0x05, 0x00, 0x03, 0x07, 0x01, 0x01
        /*0010*/ 	.byte	0x02, 0x03, 0x00, 0x00, 0x02, 0x06, 0x01, 0x00, 0x04, 0x0b, 0x08, 0x00, 0x09, 0x00, 0x00, 0x00
        /*0020*/ 	.byte	0x00, 0x00, 0x00, 0x00


//--------------------- .nv.info._Z10vector_addPiS_i --------------------------
	.section	.nv.info._Z10vector_addPiS_i,"",@"SHT_CUDA_INFO"
	.sectionflags	@""
	.align	4


	//----- nvinfo : EIATTR_CUDA_API_VERSION
	.align		4
        /*0000*/ 	.byte	0x04, 0x37
        /*0002*/ 	.short	(.L_7 - .L_6)
.L_6:
        /*0004*/ 	.word	0x00000082


	//----- nvinfo : EIATTR_KPARAM_INFO
	.align		4
.L_7:
        /*0008*/ 	.byte	0x04, 0x17
        /*000a*/ 	.short	(.L_9 - .L_8)
.L_8:
        /*000c*/ 	.word	0x00000000
        /*0010*/ 	.short	0x0002
        /*0012*/ 	.short	0x0010
        /*0014*/ 	.byte	0x00, 0xf0, 0x11, 0x00


	//----- nvinfo : EIATTR_KPARAM_INFO
	.align		4
.L_9:
        /*0018*/ 	.byte	0x04, 0x17
        /*001a*/ 	.short	(.L_11 - .L_10)
.L_10:
        /*001c*/ 	.word	0x00000000
        /*0020*/ 	.short	0x0001
        /*0022*/ 	.short	0x0008
        /*0024*/ 	.byte	0x00, 0xf5, 0x21, 0x00


	//----- nvinfo : EIATTR_KPARAM_INFO
	.align		4
.L_11:
        /*0028*/ 	.byte	0x04, 0x17
        /*002a*/ 	.short	(.L_13 - .L_12)
.L_12:
        /*002c*/ 	.word	0x00000000
        /*0030*/ 	.short	0x0000
        /*0032*/ 	.short	0x0000
        /*0034*/ 	.byte	0x00, 0xf5, 0x21, 0x00


	//----- nvinfo : EIATTR_SPARSE_MMA_MASK
	.align		4
.L_13:
        /*0038*/ 	.byte	0x03, 0x50
        /*003a*/ 	.short	0x0000


	//----- nvinfo : EIATTR_MAXREG_COUNT
	.align		4
        /*003c*/ 	.byte	0x03, 0x1b
        /*003e*/ 	.short	0x00ff


	//----- nvinfo : EIATTR_MERCURY_ISA_VERSION
	.align		4
        /*0040*/ 	.byte	0x03, 0x5f
        /*0042*/ 	.short	0x0101


	//----- nvinfo : EIATTR_VRC_CTA_INIT_COUNT
	.align		4
        /*0044*/ 	.byte	0x02, 0x4a
	.zero		1
	.zero		1


	//----- nvinfo : EIATTR_EXIT_INSTR_OFFSETS
	.align		4
        /*0048*/ 	.byte	0x04, 0x1c
        /*004a*/ 	.short	(.L_15 - .L_14)


	//   ....[0]....
.L_14:
        /*004c*/ 	.word	0x00000070


	//   ....[1]....
        /*0050*/ 	.word	0x00000110


	//----- nvinfo : EIATTR_CBANK_PARAM_SIZE
	.align		4
.L_15:
        /*0054*/ 	.byte	0x03, 0x19
        /*0056*/ 	.short	0x0014


	//----- nvinfo : EIATTR_PARAM_CBANK
	.align		4
        /*0058*/ 	.byte	0x04, 0x0a
        /*005a*/ 	.short	(.L_17 - .L_16)
	.align		4
.L_16:
        /*005c*/ 	.word	index@(.nv.constant0._Z10vector_addPiS_i)
        /*0060*/ 	.short	0x0380
        /*0062*/ 	.short	0x0014


	//----- nvinfo : EIATTR_SW_WAR
	.align		4
.L_17:
        /*0064*/ 	.byte	0x04, 0x36
        /*0066*/ 	.short	(.L_19 - .L_18)
.L_18:
        /*0068*/ 	.word	0x00000008
.L_19:


//--------------------- .nv.callgraph             --------------------------
	.section	.nv.callgraph,"",@"SHT_CUDA_CALLGRAPH"
	.align	4
	.sectionentsize	8
	.align		4
        /*0000*/ 	.word	0x00000000
	.align		4
        /*0004*/ 	.word	0xffffffff
	.align		4
        /*0008*/ 	.word	0x00000000
	.align		4
        /*000c*/ 	.word	0xfffffffe
	.align		4
        /*0010*/ 	.word	0x00000000
	.align		4
        /*0014*/ 	.word	0xfffffffd
	.align		4
        /*0018*/ 	.word	0x00000000
	.align		4
        /*001c*/ 	.word	0xfffffffc


//--------------------- .text._Z10vector_addPiS_i --------------------------
	.section	.text._Z10vector_addPiS_i,"ax",@progbits
	.align	128
        .global         _Z10vector_addPiS_i
        .type           _Z10vector_addPiS_i,@function
        .size           _Z10vector_addPiS_i,(.L_x_1 - _Z10vector_addPiS_i)
        .other          _Z10vector_addPiS_i,@"STO_CUDA_ENTRY STV_DEFAULT"
_Z10vector_addPiS_i:
.text._Z10vector_addPiS_i:
[----:B------:R-:W-:Y:S01]  /*0000*/  LDC R1, c[0x0][0x37c] ;  /* 0x0000df00ff017b82 */ /* 0x000fe20000000800 */
[----:B------:R-:W0:Y:S07]  /*0010*/  S2R R0, SR_TID.X ;  /* 0x0000000000007919 */ /* 0x000e2e0000002100 */
[----:B------:R-:W0:Y:S01]  /*0020*/  S2UR UR4, SR_CTAID.X ;  /* 0x00000000000479c3 */ /* 0x000e220000002500 */
[----:B------:R-:W1:Y:S07]  /*0030*/  LDCU UR5, c[0x0][0x390] ;  /* 0x00007200ff0577ac */ /* 0x000e6e0008000800 */
[----:B------:R-:W0:Y:S02]  /*0040*/  LDC R7, c[0x0][0x360] ;  /* 0x0000d800ff077b82 */ /* 0x000e240000000800 */
[----:B0-----:R-:W-:-:S05]  /*0050*/  IMAD R7, R7, UR4, R0 ;  /* 0x0000000407077c24 */ /* 0x001fca000f8e0200 */
[----:B-1----:R-:W-:-:S13]  /*0060*/  ISETP.GE.AND P0, PT, R7, UR5, PT ;  /* 0x0000000507007c0c */ /* 0x002fda000bf06270 */
[----:B------:R-:W-:Y:S05]  /*0070*/  @P0 EXIT ;  /* 0x000000000000094d */ /* 0x000fea0003800000 */
[----:B------:R-:W0:Y:S01]  /*0080*/  LDC.64 R4, c[0x0][0x388] ;  /* 0x0000e200ff047b82 */ /* 0x000e220000000a00 */
[----:B------:R-:W1:Y:S07]  /*0090*/  LDCU.64 UR4, c[0x0][0x358] ;  /* 0x00006b00ff0477ac */ /* 0x000e6e0008000a00 */
[----:B------:R-:W2:Y:S01]  /*00a0*/  LDC.64 R2, c[0x0][0x380] ;  /* 0x0000e000ff027b82 */ /* 0x000ea20000000a00 */
[----:B0-----:R-:W-:-:S06]  /*00b0*/  IMAD.WIDE R4, R7, 0x4, R4 ;  /* 0x0000000407047825 */ /* 0x001fcc00078e0204 */
[----:B-1----:R-:W3:Y:S01]  /*00c0*/  LDG.E R5, desc[UR4][R4.64] ;  /* 0x0000000404057981 */ /* 0x002ee2000c1e1900 */
[----:B--2---:R-:W-:-:S05]  /*00d0*/  IMAD.WIDE R2, R7, 0x4, R2 ;  /* 0x0000000407027825 */ /* 0x004fca00078e0202 */
[----:B------:R-:W3:Y:S02]  /*00e0*/  LDG.E R0, desc[UR4][R2.64] ;  /* 0x0000000402007981 */ /* 0x000ee4000c1e1900 */
[----:B---3--:R-:W-:-:S05]  /*00f0*/  IADD3 R7, PT, PT, R0, 0x5, R5 ;  /* 0x0000000500077810 */ /* 0x008fca0007ffe005 */
[----:B------:R-:W-:Y:S01]  /*0100*/  STG.E desc[UR4][R2.64], R7 ;  /* 0x0000000702007986 */ /* 0x000fe2000c101904 */
[----:B------:R-:W-:Y:S05]  /*0110*/  EXIT ;  /* 0x000000000000794d */ /* 0x000fea0003800000 */
.L_x_0:
[----:B------:R-:W-:-:S00]  /*0120*/  BRA `(.L_x_0) ;  /* 0xfffffffc00fc7947 */ /* 0x000fc0000383ffff */
[----:B------:R-:W-:-:S00]  /*0130*/  NOP ;  /* 0x0000000000007918 */ /* 0x000fc00000000000 */
        /* <DEDUP_REMOVED lines=12> */
.L_x_1:


//--------------------- .nv.shared.reserved.0     --------------------------
	.section	.nv.shared.reserved.0,"aw",@nobits
	.weak		__nv_reservedSMEM_offset_0_alias
	.size		__nv_reservedSMEM_offset_0_alias, 0, 64
	.other		__nv_reservedSMEM_offset_0_alias,@"STO_CUDA_RESERVED_SHARED STV_DEFAULT"
__nv_reservedSMEM_offset_0_alias:
	.zero		0
	.zero		64


//--------------------- .nv.constant0._Z10vector_addPiS_i --------------------------
	.section	.nv.constant0._Z10vector_addPiS_i,"a",@progbits
	.sectionflags	@""
	.align	4
.nv.constant0._Z10vector_addPiS_i:
	.zero		916


//--------------------- SYMBOLS --------------------------

	.type		.nv.reservedSmem.offset0,@object
	.size		.nv.reservedSmem.offset0,0x4
